//
// Generated by NVIDIA NVVM Compiler
//
// Compiler Build ID: CL-36424714
// Cuda compilation tools, release 13.0, V13.0.88
// Based on NVVM 20.0.0
//

.version 9.0
.target sm_100
.address_size 64

	// .globl	_Z8MatMultiPdS_S_i

.visible .entry _Z8MatMultiPdS_S_i(
	.param .u64 .ptr .align 1 _Z8MatMultiPdS_S_i_param_0,
	.param .u64 .ptr .align 1 _Z8MatMultiPdS_S_i_param_1,
	.param .u64 .ptr .align 1 _Z8MatMultiPdS_S_i_param_2,
	.param .u32 _Z8MatMultiPdS_S_i_param_3
)
{
	.reg .pred 	%p<14>;
	.reg .b32 	%r<42>;
	.reg .b64 	%rd<31>;
	.reg .b64 	%fd<112>;

	ld.param.u64 	%rd11, [_Z8MatMultiPdS_S_i_param_0];
	ld.param.u64 	%rd12, [_Z8MatMultiPdS_S_i_param_1];
	ld.param.u64 	%rd10, [_Z8MatMultiPdS_S_i_param_2];
	ld.param.u32 	%r23, [_Z8MatMultiPdS_S_i_param_3];
	cvta.to.global.u64 	%rd1, %rd12;
	cvta.to.global.u64 	%rd2, %rd11;
	mov.u32 	%r24, %ctaid.x;
	mov.u32 	%r25, %ntid.x;
	mov.u32 	%r26, %tid.x;
	mad.lo.s32 	%r1, %r24, %r25, %r26;
	mov.u32 	%r27, %ctaid.y;
	mov.u32 	%r28, %ntid.y;
	mov.u32 	%r29, %tid.y;
	mad.lo.s32 	%r30, %r27, %r28, %r29;
	max.s32 	%r31, %r1, %r30;
	setp.ge.s32 	%p1, %r31, %r23;
	setp.ne.s32 	%p2, %r1, %r30;
	or.pred  	%p3, %p2, %p1;
	setp.lt.s32 	%p4, %r23, 1;
	mov.f64 	%fd111, 0d0000000000000000;
	or.pred  	%p5, %p3, %p4;
	@%p5 bra 	$L__BB0_13;
	mul.lo.s32 	%r2, %r23, %r1;
	and.b32  	%r3, %r23, 15;
	setp.lt.u32 	%p6, %r23, 16;
	mov.f64 	%fd111, 0d0000000000000000;
	mov.b32 	%r38, 0;
	@%p6 bra 	$L__BB0_4;
	and.b32  	%r38, %r23, 2147483632;
	neg.s32 	%r36, %r38;
	add.s64 	%rd3, %rd2, 64;
	add.s64 	%rd29, %rd1, 64;
	mov.f64 	%fd111, 0d0000000000000000;
	mov.u32 	%r35, %r2;
$L__BB0_3:
	.pragma "nounroll";
	mul.wide.s32 	%rd13, %r35, 8;
	add.s64 	%rd14, %rd3, %rd13;
	ld.global.f64 	%fd18, [%rd14+-64];
	ld.global.f64 	%fd19, [%rd29+-64];
	fma.rn.f64 	%fd20, %fd18, %fd19, %fd111;
	ld.global.f64 	%fd21, [%rd14+-56];
	ld.global.f64 	%fd22, [%rd29+-56];
	fma.rn.f64 	%fd23, %fd21, %fd22, %fd20;
	ld.global.f64 	%fd24, [%rd14+-48];
	ld.global.f64 	%fd25, [%rd29+-48];
	fma.rn.f64 	%fd26, %fd24, %fd25, %fd23;
	ld.global.f64 	%fd27, [%rd14+-40];
	ld.global.f64 	%fd28, [%rd29+-40];
	fma.rn.f64 	%fd29, %fd27, %fd28, %fd26;
	ld.global.f64 	%fd30, [%rd14+-32];
	ld.global.f64 	%fd31, [%rd29+-32];
	fma.rn.f64 	%fd32, %fd30, %fd31, %fd29;
	ld.global.f64 	%fd33, [%rd14+-24];
	ld.global.f64 	%fd34, [%rd29+-24];
	fma.rn.f64 	%fd35, %fd33, %fd34, %fd32;
	ld.global.f64 	%fd36, [%rd14+-16];
	ld.global.f64 	%fd37, [%rd29+-16];
	fma.rn.f64 	%fd38, %fd36, %fd37, %fd35;
	ld.global.f64 	%fd39, [%rd14+-8];
	ld.global.f64 	%fd40, [%rd29+-8];
	fma.rn.f64 	%fd41, %fd39, %fd40, %fd38;
	ld.global.f64 	%fd42, [%rd14];
	ld.global.f64 	%fd43, [%rd29];
	fma.rn.f64 	%fd44, %fd42, %fd43, %fd41;
	ld.global.f64 	%fd45, [%rd14+8];
	ld.global.f64 	%fd46, [%rd29+8];
	fma.rn.f64 	%fd47, %fd45, %fd46, %fd44;
	ld.global.f64 	%fd48, [%rd14+16];
	ld.global.f64 	%fd49, [%rd29+16];
	fma.rn.f64 	%fd50, %fd48, %fd49, %fd47;
	ld.global.f64 	%fd51, [%rd14+24];
	ld.global.f64 	%fd52, [%rd29+24];
	fma.rn.f64 	%fd53, %fd51, %fd52, %fd50;
	ld.global.f64 	%fd54, [%rd14+32];
	ld.global.f64 	%fd55, [%rd29+32];
	fma.rn.f64 	%fd56, %fd54, %fd55, %fd53;
	ld.global.f64 	%fd57, [%rd14+40];
	ld.global.f64 	%fd58, [%rd29+40];
	fma.rn.f64 	%fd59, %fd57, %fd58, %fd56;
	ld.global.f64 	%fd60, [%rd14+48];
	ld.global.f64 	%fd61, [%rd29+48];
	fma.rn.f64 	%fd62, %fd60, %fd61, %fd59;
	ld.global.f64 	%fd63, [%rd14+56];
	ld.global.f64 	%fd64, [%rd29+56];
	fma.rn.f64 	%fd111, %fd63, %fd64, %fd62;
	add.s32 	%r36, %r36, 16;
	add.s32 	%r35, %r35, 16;
	add.s64 	%rd29, %rd29, 128;
	setp.ne.s32 	%p7, %r36, 0;
	@%p7 bra 	$L__BB0_3;
$L__BB0_4:
	setp.eq.s32 	%p8, %r3, 0;
	@%p8 bra 	$L__BB0_13;
	and.b32  	%r11, %r23, 7;
	setp.lt.u32 	%p9, %r3, 8;
	@%p9 bra 	$L__BB0_7;
	add.s32 	%r33, %r38, %r2;
	mul.wide.s32 	%rd15, %r33, 8;
	add.s64 	%rd16, %rd2, %rd15;
	ld.global.f64 	%fd66, [%rd16];
	mul.wide.u32 	%rd17, %r38, 8;
	add.s64 	%rd18, %rd1, %rd17;
	ld.global.f64 	%fd67, [%rd18];
	fma.rn.f64 	%fd68, %fd66, %fd67, %fd111;
	ld.global.f64 	%fd69, [%rd16+8];
	ld.global.f64 	%fd70, [%rd18+8];
	fma.rn.f64 	%fd71, %fd69, %fd70, %fd68;
	ld.global.f64 	%fd72, [%rd16+16];
	ld.global.f64 	%fd73, [%rd18+16];
	fma.rn.f64 	%fd74, %fd72, %fd73, %fd71;
	ld.global.f64 	%fd75, [%rd16+24];
	ld.global.f64 	%fd76, [%rd18+24];
	fma.rn.f64 	%fd77, %fd75, %fd76, %fd74;
	ld.global.f64 	%fd78, [%rd16+32];
	ld.global.f64 	%fd79, [%rd18+32];
	fma.rn.f64 	%fd80, %fd78, %fd79, %fd77;
	ld.global.f64 	%fd81, [%rd16+40];
	ld.global.f64 	%fd82, [%rd18+40];
	fma.rn.f64 	%fd83, %fd81, %fd82, %fd80;
	ld.global.f64 	%fd84, [%rd16+48];
	ld.global.f64 	%fd85, [%rd18+48];
	fma.rn.f64 	%fd86, %fd84, %fd85, %fd83;
	ld.global.f64 	%fd87, [%rd16+56];
	ld.global.f64 	%fd88, [%rd18+56];
	fma.rn.f64 	%fd111, %fd87, %fd88, %fd86;
	add.s32 	%r38, %r38, 8;
$L__BB0_7:
	setp.eq.s32 	%p10, %r11, 0;
	@%p10 bra 	$L__BB0_13;
	and.b32  	%r14, %r23, 3;
	setp.lt.u32 	%p11, %r11, 4;
	@%p11 bra 	$L__BB0_10;
	add.s32 	%r34, %r38, %r2;
	mul.wide.s32 	%rd19, %r34, 8;
	add.s64 	%rd20, %rd2, %rd19;
	ld.global.f64 	%fd90, [%rd20];
	mul.wide.u32 	%rd21, %r38, 8;
	add.s64 	%rd22, %rd1, %rd21;
	ld.global.f64 	%fd91, [%rd22];
	fma.rn.f64 	%fd92, %fd90, %fd91, %fd111;
	ld.global.f64 	%fd93, [%rd20+8];
	ld.global.f64 	%fd94, [%rd22+8];
	fma.rn.f64 	%fd95, %fd93, %fd94, %fd92;
	ld.global.f64 	%fd96, [%rd20+16];
	ld.global.f64 	%fd97, [%rd22+16];
	fma.rn.f64 	%fd98, %fd96, %fd97, %fd95;
	ld.global.f64 	%fd99, [%rd20+24];
	ld.global.f64 	%fd100, [%rd22+24];
	fma.rn.f64 	%fd111, %fd99, %fd100, %fd98;
	add.s32 	%r38, %r38, 4;
$L__BB0_10:
	setp.eq.s32 	%p12, %r14, 0;
	@%p12 bra 	$L__BB0_13;
	mul.wide.u32 	%rd23, %r38, 8;
	add.s64 	%rd30, %rd1, %rd23;
	add.s32 	%r41, %r38, %r2;
	neg.s32 	%r40, %r14;
$L__BB0_12:
	.pragma "nounroll";
	mul.wide.s32 	%rd24, %r41, 8;
	add.s64 	%rd25, %rd2, %rd24;
	ld.global.f64 	%fd101, [%rd25];
	ld.global.f64 	%fd102, [%rd30];
	fma.rn.f64 	%fd111, %fd101, %fd102, %fd111;
	add.s64 	%rd30, %rd30, 8;
	add.s32 	%r41, %r41, 1;
	add.s32 	%r40, %r40, 1;
	setp.ne.s32 	%p13, %r40, 0;
	@%p13 bra 	$L__BB0_12;
$L__BB0_13:
	cvta.to.global.u64 	%rd26, %rd10;
	mul.wide.s32 	%rd27, %r1, 8;
	add.s64 	%rd28, %rd26, %rd27;
	st.global.f64 	[%rd28], %fd111;
	ret;

}


// ===== COMPILED SASS (sm_100) =====

	.target	sm_100

	.elftype	@"ET_EXEC"


//--------------------- .note.nv.tkinfo           --------------------------
	.section	.note.nv.tkinfo,"",@"SHT_NOTE"
	.sectionflags	@"SHF_NOTE_NV_TKINFO"
	.tkinfo
        /*0018*/ 	.word	0x00000002
        /*0030*/ 	.string	""
        /*0030*/ 	.string	"ptxas"
        /*0030*/ 	.string	"Cuda compilation tools, release 13.0, V13.0.88"
        /*0030*/ 	.string	"Build cuda_13.0.r13.0/compiler.36424714_0"
        /*0030*/ 	.string	"-arch sm_100 -m 64 "



//--------------------- .note.nv.cuinfo           --------------------------
	.section	.note.nv.cuinfo,"",@"SHT_NOTE"
	.sectionflags	@"SHF_NOTE_NV_CUINFO"
        /*0018*/ 	.short	0x0002
        /*001a*/ 	.short	0x0064
        /*001c*/ 	.short	0x0082
	.zero		2


//--------------------- .nv.info                  --------------------------
	.section	.nv.info,"",@"SHT_CUDA_INFO"
	.align	4


	//----- nvinfo : EIATTR_REGCOUNT
	.align		4
        /*0000*/ 	.byte	0x04, 0x2f
        /*0002*/ 	.short	(.L_1 - .L_0)
	.align		4
.L_0:
        /*0004*/ 	.word	index@(_Z8MatMultiPdS_S_i)
        /*0008*/ 	.word	0x00000020


	//----- nvinfo : EIATTR_FRAME_SIZE
	.align		4
.L_1:
        /*000c*/ 	.byte	0x04, 0x11
        /*000e*/ 	.short	(.L_3 - .L_2)
	.align		4
.L_2:
        /*0010*/ 	.word	index@(_Z8MatMultiPdS_S_i)
        /*0014*/ 	.word	0x00000000


	//----- nvinfo : EIATTR_MIN_STACK_SIZE
	.align		4
.L_3:
        /*0018*/ 	.byte	0x04, 0x12
        /*001a*/ 	.short	(.L_5 - .L_4)
	.align		4
.L_4:
        /*001c*/ 	.word	index@(_Z8MatMultiPdS_S_i)
        /*0020*/ 	.word	0x00000000
.L_5:


//--------------------- .nv.compat                --------------------------
	.section	.nv.compat,"",@"SHT_CUDA_COMPAT_INFO"
	.align	4
        /*0000*/ 	.byte	0x02, 0x09, 0x00, 0x00, 0x02, 0x02, 0x01, 0x00, 0x02, 0x05, 0x05, 0x00, 0x03, 0x07, 0x01, 0x01
        /*0010*/ 	.byte	0x02, 0x03, 0x00, 0x00, 0x02, 0x06, 0x01, 0x00, 0x04, 0x0b, 0x08, 0x00, 0x01, 0x00, 0x00, 0x00
        /*0020*/ 	.byte	0x00, 0x00, 0x00, 0x00


//--------------------- .nv.info._Z8MatMultiPdS_S_i --------------------------
	.section	.nv.info._Z8MatMultiPdS_S_i,"",@"SHT_CUDA_INFO"
	.sectionflags	@""
	.align	4


	//----- nvinfo : EIATTR_CUDA_API_VERSION
	.align		4
        /*0000*/ 	.byte	0x04, 0x37
        /*0002*/ 	.short	(.L_7 - .L_6)
.L_6:
        /*0004*/ 	.word	0x00000082


	//----- nvinfo : EIATTR_KPARAM_INFO
	.align		4
.L_7:
        /*0008*/ 	.byte	0x04, 0x17
        /*000a*/ 	.short	(.L_9 - .L_8)
.L_8:
        /*000c*/ 	.word	0x00000000
        /*0010*/ 	.short	0x0003
        /*0012*/ 	.short	0x0018
        /*0014*/ 	.byte	0x00, 0xf0, 0x11, 0x00


	//----- nvinfo : EIATTR_KPARAM_INFO
	.align		4
.L_9:
        /*0018*/ 	.byte	0x04, 0x17
        /*001a*/ 	.short	(.L_11 - .L_10)
.L_10:
        /*001c*/ 	.word	0x00000000
        /*0020*/ 	.short	0x0002
        /*0022*/ 	.short	0x0010
        /*0024*/ 	.byte	0x00, 0xf5, 0x21, 0x00


	//----- nvinfo : EIATTR_KPARAM_INFO
	.align		4
.L_11:
        /*0028*/ 	.byte	0x04, 0x17
        /*002a*/ 	.short	(.L_13 - .L_12)
.L_12:
        /*002c*/ 	.word	0x00000000
        /*0030*/ 	.short	0x0001
        /*0032*/ 	.short	0x0008
        /*0034*/ 	.byte	0x00, 0xf5, 0x21, 0x00


	//----- nvinfo : EIATTR_KPARAM_INFO
	.align		4
.L_13:
        /*0038*/ 	.byte	0x04, 0x17
        /*003a*/ 	.short	(.L_15 - .L_14)
.L_14:
        /*003c*/ 	.word	0x00000000
        /*0040*/ 	.short	0x0000
        /*0042*/ 	.short	0x0000
        /*0044*/ 	.byte	0x00, 0xf5, 0x21, 0x00


	//----- nvinfo : EIATTR_SPARSE_MMA_MASK
	.align		4
.L_15:
        /*0048*/ 	.byte	0x03, 0x50
        /*004a*/ 	.short	0x0000


	//----- nvinfo : EIATTR_MAXREG_COUNT
	.align		4
        /*004c*/ 	.byte	0x03, 0x1b
        /*004e*/ 	.short	0x00ff


	//----- nvinfo : EIATTR_MERCURY_ISA_VERSION
	.align		4
        /*0050*/ 	.byte	0x03, 0x5f
        /*0052*/ 	.short	0x0101


	//----- nvinfo : EIATTR_VRC_CTA_INIT_COUNT
	.align		4
        /*0054*/ 	.byte	0x02, 0x4a
	.zero		1
	.zero		1


	//----- nvinfo : EIATTR_EXIT_INSTR_OFFSETS
	.align		4
        /*0058*/ 	.byte	0x04, 0x1c
        /*005a*/ 	.short	(.L_17 - .L_16)


	//   ....[0]....
.L_16:
        /*005c*/ 	.word	0x00000b10


	//----- nvinfo : EIATTR_CRS_STACK_SIZE
	.align		4
.L_17:
        /*0060*/ 	.byte	0x04, 0x1e
        /*0062*/ 	.short	(.L_19 - .L_18)
.L_18:
        /*0064*/ 	.word	0x00000000


	//----- nvinfo : EIATTR_CBANK_PARAM_SIZE
	.align		4
.L_19:
        /*0068*/ 	.byte	0x03, 0x19
        /*006a*/ 	.short	0x001c


	//----- nvinfo : EIATTR_PARAM_CBANK
	.align		4
        /*006c*/ 	.byte	0x04, 0x0a
        /*006e*/ 	.short	(.L_21 - .L_20)
	.align		4
.L_20:
        /*0070*/ 	.word	index@(.nv.constant0._Z8MatMultiPdS_S_i)
        /*0074*/ 	.short	0x0380
        /*0076*/ 	.short	0x001c


	//----- nvinfo : EIATTR_SW_WAR
	.align		4
.L_21:
        /*0078*/ 	.byte	0x04, 0x36
        /*007a*/ 	.short	(.L_23 - .L_22)
.L_22:
        /*007c*/ 	.word	0x00000008
.L_23:


//--------------------- .nv.callgraph             --------------------------
	.section	.nv.callgraph,"",@"SHT_CUDA_CALLGRAPH"
	.align	4
	.sectionentsize	8
	.align		4
        /*0000*/ 	.word	0x00000000
	.align		4
        /*0004*/ 	.word	0xffffffff
	.align		4
        /*0008*/ 	.word	0x00000000
	.align		4
        /*000c*/ 	.word	0xfffffffe
	.align		4
        /*0010*/ 	.word	0x00000000
	.align		4
        /*0014*/ 	.word	0xfffffffd
	.align		4
        /*0018*/ 	.word	0x00000000
	.align		4
        /*001c*/ 	.word	0xfffffffc


//--------------------- .text._Z8MatMultiPdS_S_i  --------------------------
	.section	.text._Z8MatMultiPdS_S_i,"ax",@progbits
	.align	128
        .global         _Z8MatMultiPdS_S_i
        .type           _Z8MatMultiPdS_S_i,@function
        .size           _Z8MatMultiPdS_S_i,(.L_x_8 - _Z8MatMultiPdS_S_i)
        .other          _Z8MatMultiPdS_S_i,@"STO_CUDA_ENTRY STV_DEFAULT"
_Z8MatMultiPdS_S_i:
.text._Z8MatMultiPdS_S_i:
[----:B------:R-:W-:Y:S01]  /*0000*/  LDC R1, c[0x0][0x37c] ;  /* 0x0000df00ff017b82 */ /* 0x000fe20000000800 */
[----:B------:R-:W0:Y:S07]  /*0010*/  S2R R2, SR_TID.X ;  /* 0x0000000000027919 */ /* 0x000e2e0000002100 */
[----:B------:R-:W0:Y:S01]  /*0020*/  S2UR UR4, SR_CTAID.X ;  /* 0x00000000000479c3 */ /* 0x000e220000002500 */
[----:B------:R-:W1:Y:S01]  /*0030*/  LDCU.64 UR12, c[0x0][0x358] ;  /* 0x00006b00ff0c77ac */ /* 0x000e620008000a00 */
[----:B------:R-:W-:Y:S01]  /*0040*/  BSSY.RECONVERGENT B0, `(.L_x_0) ;  /* 0x00000a9000007945 */ /* 0x000fe20003800200 */
[----:B------:R-:W2:Y:S01]  /*0050*/  S2R R5, SR_TID.Y ;  /* 0x0000000000057919 */ /* 0x000ea20000002200 */
[----:B------:R-:W-:-:S04]  /*0060*/  CS2R R20, SRZ ;  /* 0x0000000000147805 */ /* 0x000fc8000001ff00 */
[----:B------:R-:W0:Y:S08]  /*0070*/  LDC R3, c[0x0][0x360] ;  /* 0x0000d800ff037b82 */ /* 0x000e300000000800 */
[----:B------:R-:W2:Y:S08]  /*0080*/  S2UR UR5, SR_CTAID.Y ;  /* 0x00000000000579c3 */ /* 0x000eb00000002600 */
[----:B------:R-:W2:Y:S08]  /*0090*/  LDC R4, c[0x0][0x364] ;  /* 0x0000d900ff047b82 */ /* 0x000eb00000000800 */
[----:B------:R-:W3:Y:S01]  /*00a0*/  LDC R0, c[0x0][0x398] ;  /* 0x0000e600ff007b82 */ /* 0x000ee20000000800 */
[----:B0-----:R-:W-:-:S02]  /*00b0*/  IMAD R3, R3, UR4, R2 ;  /* 0x0000000403037c24 */ /* 0x001fc4000f8e0202 */
[----:B--2---:R-:W-:-:S05]  /*00c0*/  IMAD R2, R4, UR5, R5 ;  /* 0x0000000504027c24 */ /* 0x004fca000f8e0205 */
[----:B------:R-:W-:-:S04]  /*00d0*/  VIMNMX R5, PT, PT, R3, R2, !PT ;  /* 0x0000000203057248 */ /* 0x000fc80007fe0100 */
[----:B---3--:R-:W-:-:S04]  /*00e0*/  ISETP.GE.AND P0, PT, R5, R0, PT ;  /* 0x000000000500720c */ /* 0x008fc80003f06270 */
[----:B------:R-:W-:-:S04]  /*00f0*/  ISETP.NE.OR P0, PT, R3, R2, P0 ;  /* 0x000000020300720c */ /* 0x000fc80000705670 */
[----:B------:R-:W-:-:S13]  /*0100*/  ISETP.LT.OR P0, PT, R0, 0x1, P0 ;  /* 0x000000010000780c */ /* 0x000fda0000701670 */
[----:B-1----:R-:W-:Y:S05]  /*0110*/  @P0 BRA `(.L_x_1) ;  /* 0x00000008006c0947 */ /* 0x002fea0003800000 */
[C---:B------:R-:W-:Y:S01]  /*0120*/  ISETP.GE.U32.AND P1, PT, R0.reuse, 0x10, PT ;  /* 0x000000100000780c */ /* 0x040fe20003f26070 */
[----:B------:R-:W-:Y:S01]  /*0130*/  IMAD R4, R3, R0, RZ ;  /* 0x0000000003047224 */ /* 0x000fe200078e02ff */
[----:B------:R-:W-:Y:S01]  /*0140*/  LOP3.LUT R2, R0, 0xf, RZ, 0xc0, !PT ;  /* 0x0000000f00027812 */ /* 0x000fe200078ec0ff */
[----:B------:R-:W-:Y:S01]  /*0150*/  IMAD.MOV.U32 R5, RZ, RZ, RZ ;  /* 0x000000ffff057224 */ /* 0x000fe200078e00ff */
[----:B------:R-:W-:Y:S02]  /*0160*/  CS2R R20, SRZ ;  /* 0x0000000000147805 */ /* 0x000fe4000001ff00 */
[----:B------:R-:W-:-:S07]  /*0170*/  ISETP.NE.AND P0, PT, R2, RZ, PT ;  /* 0x000000ff0200720c */ /* 0x000fce0003f05270 */
[----:B------:R-:W-:Y:S06]  /*0180*/  @!P1 BRA `(.L_x_2) ;  /* 0x0000000400189947 */ /* 0x000fec0003800000 */
[----:B------:R-:W0:Y:S01]  /*0190*/  LDCU.128 UR8, c[0x0][0x380] ;  /* 0x00007000ff0877ac */ /* 0x000e220008000c00 */
[----:B------:R-:W-:Y:S01]  /*01a0*/  LOP3.LUT R5, R0, 0x7ffffff0, RZ, 0xc0, !PT ;  /* 0x7ffffff000057812 */ /* 0x000fe200078ec0ff */
[----:B------:R-:W-:Y:S01]  /*01b0*/  IMAD.MOV.U32 R24, RZ, RZ, R4 ;  /* 0x000000ffff187224 */ /* 0x000fe200078e0004 */
[----:B------:R-:W-:Y:S02]  /*01c0*/  CS2R R20, SRZ ;  /* 0x0000000000147805 */ /* 0x000fe4000001ff00 */
[----:B------:R-:W-:Y:S01]  /*01d0*/  IADD3 R25, PT, PT, -R5, RZ, RZ ;  /* 0x000000ff05197210 */ /* 0x000fe20007ffe1ff */
[----:B0-----:R-:W-:Y:S02]  /*01e0*/  UIADD3 UR4, UP1, UPT, UR10, 0x40, URZ ;  /* 0x000000400a047890 */ /* 0x001fe4000ff3e0ff */
[----:B------:R-:W-:Y:S02]  /*01f0*/  UIADD3 UR6, UP0, UPT, UR8, 0x40, URZ ;  /* 0x0000004008067890 */ /* 0x000fe4000ff1e0ff */
[----:B------:R-:W-:-:S02]  /*0200*/  UIADD3.X UR5, UPT, UPT, URZ, UR11, URZ, UP1, !UPT ;  /* 0x0000000bff057290 */ /* 0x000fc40008ffe4ff */
[----:B------:R-:W-:Y:S01]  /*0210*/  IMAD.U32 R12, RZ, RZ, UR4 ;  /* 0x00000004ff0c7e24 */ /* 0x000fe2000f8e00ff */
[----:B------:R-:W-:-:S03]  /*0220*/  UIADD3.X UR7, UPT, UPT, URZ, UR9, URZ, UP0, !UPT ;  /* 0x00000009ff077290 */ /* 0x000fc600087fe4ff */
[----:B------:R-:W-:-:S09]  /*0230*/  IMAD.U32 R13, RZ, RZ, UR5 ;  /* 0x00000005ff0d7e24 */ /* 0x000fd2000f8e00ff */
.L_x_3:
[----:B------:R-:W-:Y:S01]  /*0240*/  MOV R6, UR6 ;  /* 0x0000000600067c02 */ /* 0x000fe20008000f00 */
[----:B------:R-:W-:Y:S01]  /*0250*/  IMAD.U32 R7, RZ, RZ, UR7 ;  /* 0x00000007ff077e24 */ /* 0x000fe2000f8e00ff */
[----:B------:R-:W-:Y:S01]  /*0260*/  MOV R9, R13 ;  /* 0x0000000d00097202 */ /* 0x000fe20000000f00 */
[----:B------:R-:W-:Y:S02]  /*0270*/  IMAD.MOV.U32 R8, RZ, RZ, R12 ;  /* 0x000000ffff087224 */ /* 0x000fe400078e000c */
[----:B------:R-:W-:-:S03]  /*0280*/  IMAD.WIDE R6, R24, 0x8, R6 ;  /* 0x0000000818067825 */ /* 0x000fc600078e0206 */
[----:B------:R-:W2:Y:S04]  /*0290*/  LDG.E.64 R18, desc[UR12][R8.64+-0x40] ;  /* 0xffffc00c08127981 */ /* 0x000ea8000c1e1b00 */
[----:B------:R-:W2:Y:S04]  /*02a0*/  LDG.E.64 R10, desc[UR12][R6.64+-0x40] ;  /* 0xffffc00c060a7981 */ /* 0x000ea8000c1e1b00 */
[----:B------:R-:W3:Y:S04]  /*02b0*/  LDG.E.64 R16, desc[UR12][R8.64+-0x38] ;  /* 0xffffc80c08107981 */ /* 0x000ee8000c1e1b00 */
[----:B------:R-:W3:Y:S04]  /*02c0*/  LDG.E.64 R14, desc[UR12][R6.64+-0x38] ;  /* 0xffffc80c060e7981 */ /* 0x000ee8000c1e1b00 */
[----:B------:R-:W4:Y:S04]  /*02d0*/  LDG.E.64 R22, desc[UR12][R8.64+-0x30] ;  /* 0xffffd00c08167981 */ /* 0x000f28000c1e1b00 */
[----:B------:R-:W4:Y:S01]  /*02e0*/  LDG.E.64 R12, desc[UR12][R6.64+-0x30] ;  /* 0xffffd00c060c7981 */ /* 0x000f22000c1e1b00 */
[----:B--2---:R-:W-:-:S03]  /*02f0*/  DFMA R18, R10, R18, R20 ;  /* 0x000000120a12722b */ /* 0x004fc60000000014 */
[----:B------:R-:W2:Y:S04]  /*0300*/  LDG.E.64 R20, desc[UR12][R8.64+-0x28] ;  /* 0xffffd80c08147981 */ /* 0x000ea8000c1e1b00 */
[----:B------:R-:W2:Y:S01]  /*0310*/  LDG.E.64 R10, desc[UR12][R6.64+-0x28] ;  /* 0xffffd80c060a7981 */ /* 0x000ea2000c1e1b00 */
[----:B---3--:R-:W-:-:S03]  /*0320*/  DFMA R16, R14, R16, R18 ;  /* 0x000000100e10722b */ /* 0x008fc60000000012 */
[----:B------:R-:W3:Y:S04]  /*0330*/  LDG.E.64 R18, desc[UR12][R8.64+-0x20] ;  /* 0xffffe00c08127981 */ /* 0x000ee8000c1e1b00 */
[----:B------:R-:W3:Y:S01]  /*0340*/  LDG.E.64 R14, desc[UR12][R6.64+-0x20] ;  /* 0xffffe00c060e7981 */ /* 0x000ee2000c1e1b00 */
[----:B----4-:R-:W-:-:S03]  /*0350*/  DFMA R22, R12, R22, R16 ;  /* 0x000000160c16722b */ /* 0x010fc60000000010 */
        /* <DEDUP_REMOVED lines=29> */
[----:B------:R-:W-:Y:S01]  /*0530*/  VIADD R25, R25, 0x10 ;  /* 0x0000001019197836 */ /* 0x000fe20000000000 */
[----:B--2---:R-:W-:Y:S02]  /*0540*/  DFMA R12, R12, R10, R18 ;  /* 0x0000000a0c0c722b */ /* 0x004fe40000000012 */
[----:B------:R-:W2:Y:S04]  /*0550*/  LDG.E.64 R10, desc[UR12][R8.64+0x38] ;  /* 0x0000380c080a7981 */ /* 0x000ea8000c1e1b00 */
[----:B------:R-:W2:Y:S01]  /*0560*/  LDG.E.64 R18, desc[UR12][R6.64+0x38] ;  /* 0x0000380c06127981 */ /* 0x000ea2000c1e1b00 */
[----:B------:R-:W-:Y:S01]  /*0570*/  ISETP.NE.AND P1, PT, R25, RZ, PT ;  /* 0x000000ff1900720c */ /* 0x000fe20003f25270 */
[----:B---3--:R-:W-:Y:S01]  /*0580*/  DFMA R12, R16, R14, R12 ;  /* 0x0000000e100c722b */ /* 0x008fe2000000000c */
[----:B------:R-:W-:-:S07]  /*0590*/  IADD3 R24, PT, PT, R24, 0x10, RZ ;  /* 0x0000001018187810 */ /* 0x000fce0007ffe0ff */
[----:B----4-:R-:W-:Y:S01]  /*05a0*/  DFMA R20, R22, R20, R12 ;  /* 0x000000141614722b */ /* 0x010fe2000000000c */
[----:B------:R-:W-:-:S05]  /*05b0*/  IADD3 R12, P2, PT, R8, 0x80, RZ ;  /* 0x00000080080c7810 */ /* 0x000fca0007f5e0ff */
[----:B------:R-:W-:Y:S02]  /*05c0*/  IMAD.X R13, RZ, RZ, R9, P2 ;  /* 0x000000ffff0d7224 */ /* 0x000fe400010e0609 */
[----:B--2---:R-:W-:Y:S01]  /*05d0*/  DFMA R20, R18, R10, R20 ;  /* 0x0000000a1214722b */ /* 0x004fe20000000014 */
[----:B------:R-:W-:Y:S10]  /*05e0*/  @P1 BRA `(.L_x_3) ;  /* 0xfffffffc00141947 */ /* 0x000ff4000383ffff */
.L_x_2:
[----:B------:R-:W-:Y:S05]  /*05f0*/  @!P0 BRA `(.L_x_1) ;  /* 0x0000000400348947 */ /* 0x000fea0003800000 */
[----:B------:R-:W-:Y:S02]  /*0600*/  ISETP.GE.U32.AND P0, PT, R2, 0x8, PT ;  /* 0x000000080200780c */ /* 0x000fe40003f06070 */
[----:B------:R-:W-:-:S04]  /*0610*/  LOP3.LUT R22, R0, 0x7, RZ, 0xc0, !PT ;  /* 0x0000000700167812 */ /* 0x000fc800078ec0ff */
[----:B------:R-:W-:-:S07]  /*0620*/  ISETP.NE.AND P1, PT, R22, RZ, PT ;  /* 0x000000ff1600720c */ /* 0x000fce0003f25270 */
[----:B------:R-:W-:Y:S06]  /*0630*/  @!P0 BRA `(.L_x_4) ;  /* 0x0000000000788947 */ /* 0x000fec0003800000 */
[----:B------:R-:W0:Y:S01]  /*0640*/  LDC.64 R8, c[0x0][0x380] ;  /* 0x0000e000ff087b82 */ /* 0x000e220000000a00 */
[----:B------:R-:W-:-:S07]  /*0650*/  IMAD.IADD R11, R4, 0x1, R5 ;  /* 0x00000001040b7824 */ /* 0x000fce00078e0205 */
[----:B------:R-:W1:Y:S01]  /*0660*/  LDC.64 R6, c[0x0][0x388] ;  /* 0x0000e200ff067b82 */ /* 0x000e620000000a00 */
[----:B0-----:R-:W-:-:S05]  /*0670*/  IMAD.WIDE R8, R11, 0x8, R8 ;  /* 0x000000080b087825 */ /* 0x001fca00078e0208 */
[----:B------:R-:W2:Y:S01]  /*0680*/  LDG.E.64 R18, desc[UR12][R8.64] ;  /* 0x0000000c08127981 */ /* 0x000ea2000c1e1b00 */
[----:B-1----:R-:W-:-:S03]  /*0690*/  IMAD.WIDE.U32 R6, R5, 0x8, R6 ;  /* 0x0000000805067825 */ /* 0x002fc600078e0006 */
[----:B------:R-:W3:Y:S04]  /*06a0*/  LDG.E.64 R10, desc[UR12][R8.64+0x8] ;  /* 0x0000080c080a7981 */ /* 0x000ee8000c1e1b00 */
[----:B------:R-:W2:Y:S04]  /*06b0*/  LDG.E.64 R24, desc[UR12][R6.64] ;  /* 0x0000000c06187981 */ /* 0x000ea8000c1e1b00 */
[----:B------:R-:W3:Y:S04]  /*06c0*/  LDG.E.64 R12, desc[UR12][R6.64+0x8] ;  /* 0x0000080c060c7981 */ /* 0x000ee8000c1e1b00 */
[----:B------:R-:W4:Y:S04]  /*06d0*/  LDG.E.64 R14, desc[UR12][R8.64+0x10] ;  /* 0x0000100c080e7981 */ /* 0x000f28000c1e1b00 */
[----:B------:R-:W4:Y:S04]  /*06e0*/  LDG.E.64 R16, desc[UR12][R6.64+0x10] ;  /* 0x0000100c06107981 */ /* 0x000f28000c1e1b00 */
[----:B------:R-:W5:Y:S04]  /*06f0*/  LDG.E.64 R26, desc[UR12][R8.64+0x38] ;  /* 0x0000380c081a7981 */ /* 0x000f68000c1e1b00 */
[----:B------:R-:W5:Y:S01]  /*0700*/  LDG.E.64 R28, desc[UR12][R6.64+0x38] ;  /* 0x0000380c061c7981 */ /* 0x000f62000c1e1b00 */
        /* <DEDUP_REMOVED lines=12> */
[----:B---3--:R-:W-:-:S08]  /*07d0*/  DFMA R10, R10, R12, R18 ;  /* 0x0000000c0a0a722b */ /* 0x008fd00000000012 */
[----:B----4-:R-:W-:Y:S01]  /*07e0*/  DFMA R10, R14, R16, R10 ;  /* 0x000000100e0a722b */ /* 0x010fe2000000000a */
[----:B------:R-:W-:-:S07]  /*07f0*/  VIADD R5, R5, 0x8 ;  /* 0x0000000805057836 */ /* 0x000fce0000000000 */
[----:B--2---:R-:W-:-:S08]  /*0800*/  DFMA R20, R20, R24, R10 ;  /* 0x000000181414722b */ /* 0x004fd0000000000a */
[----:B-----5:R-:W-:-:S11]  /*0810*/  DFMA R20, R26, R28, R20 ;  /* 0x0000001c1a14722b */ /* 0x020fd60000000014 */
.L_x_4:
[----:B------:R-:W-:Y:S05]  /*0820*/  @!P1 BRA `(.L_x_1) ;  /* 0x0000000000a89947 */ /* 0x000fea0003800000 */
[----:B------:R-:W-:Y:S02]  /*0830*/  ISETP.GE.U32.AND P0, PT, R22, 0x4, PT ;  /* 0x000000041600780c */ /* 0x000fe40003f06070 */
[----:B------:R-:W-:-:S04]  /*0840*/  LOP3.LUT R0, R0, 0x3, RZ, 0xc0, !PT ;  /* 0x0000000300007812 */ /* 0x000fc800078ec0ff */
[----:B------:R-:W-:-:S07]  /*0850*/  ISETP.NE.AND P1, PT, R0, RZ, PT ;  /* 0x000000ff0000720c */ /* 0x000fce0003f25270 */
[----:B------:R-:W-:Y:S06]  /*0860*/  @!P0 BRA `(.L_x_5) ;  /* 0x0000000000488947 */ /* 0x000fec0003800000 */
[----:B------:R-:W0:Y:S01]  /*0870*/  LDC.64 R6, c[0x0][0x380] ;  /* 0x0000e000ff067b82 */ /* 0x000e220000000a00 */
[----:B------:R-:W-:-:S07]  /*0880*/  IADD3 R25, PT, PT, R4, R5, RZ ;  /* 0x0000000504197210 */ /* 0x000fce0007ffe0ff */
        /* <DEDUP_REMOVED lines=11> */
[----:B------:R-:W-:Y:S01]  /*0940*/  VIADD R5, R5, 0x4 ;  /* 0x0000000405057836 */ /* 0x000fe20000000000 */
[----:B--2---:R-:W-:-:S08]  /*0950*/  DFMA R6, R6, R8, R20 ;  /* 0x000000080606722b */ /* 0x004fd00000000014 */
[----:B---3--:R-:W-:-:S08]  /*0960*/  DFMA R6, R10, R12, R6 ;  /* 0x0000000c0a06722b */ /* 0x008fd00000000006 */
[----:B----4-:R-:W-:-:S08]  /*0970*/  DFMA R6, R14, R16, R6 ;  /* 0x000000100e06722b */ /* 0x010fd00000000006 */
[----:B-----5:R-:W-:-:S11]  /*0980*/  DFMA R20, R18, R22, R6 ;  /* 0x000000161214722b */ /* 0x020fd60000000006 */
.L_x_5:
[----:B------:R-:W-:Y:S05]  /*0990*/  @!P1 BRA `(.L_x_1) ;  /* 0x00000000004c9947 */ /* 0x000fea0003800000 */
[----:B------:R-:W0:Y:S01]  /*09a0*/  LDC.64 R8, c[0x0][0x388] ;  /* 0x0000e200ff087b82 */ /* 0x000e220000000a00 */
[----:B------:R-:W-:Y:S02]  /*09b0*/  IMAD.IADD R11, R4, 0x1, R5 ;  /* 0x00000001040b7824 */ /* 0x000fe400078e0205 */
[----:B------:R-:W-:-:S05]  /*09c0*/  IMAD.MOV R0, RZ, RZ, -R0 ;  /* 0x000000ffff007224 */ /* 0x000fca00078e0a00 */
[----:B------:R-:W1:Y:S01]  /*09d0*/  LDC.64 R6, c[0x0][0x380] ;  /* 0x0000e000ff067b82 */ /* 0x000e620000000a00 */
[----:B0-----:R-:W-:-:S04]  /*09e0*/  IMAD.WIDE.U32 R8, R5, 0x8, R8 ;  /* 0x0000000805087825 */ /* 0x001fc800078e0008 */
[----:B------:R-:W-:Y:S01]  /*09f0*/  IMAD.MOV.U32 R13, RZ, RZ, R9 ;  /* 0x000000ffff0d7224 */ /* 0x000fe200078e0009 */
[----:B------:R-:W-:-:S07]  /*0a00*/  MOV R2, R8 ;  /* 0x0000000800027202 */ /* 0x000fce0000000f00 */
.L_x_6:
[----:B-1----:R-:W-:Y:S01]  /*0a10*/  IMAD.WIDE R4, R11, 0x8, R6 ;  /* 0x000000080b047825 */ /* 0x002fe200078e0206 */
[----:B------:R-:W-:-:S03]  /*0a20*/  MOV R8, R2 ;  /* 0x0000000200087202 */ /* 0x000fc60000000f00 */
[----:B------:R-:W-:Y:S02]  /*0a30*/  IMAD.MOV.U32 R9, RZ, RZ, R13 ;  /* 0x000000ffff097224 */ /* 0x000fe400078e000d */
[----:B------:R-:W2:Y:S04]  /*0a40*/  LDG.E.64 R4, desc[UR12][R4.64] ;  /* 0x0000000c04047981 */ /* 0x000ea8000c1e1b00 */
[----:B------:R-:W2:Y:S01]  /*0a50*/  LDG.E.64 R8, desc[UR12][R8.64] ;  /* 0x0000000c08087981 */ /* 0x000ea2000c1e1b00 */
[----:B------:R-:W-:Y:S01]  /*0a60*/  IADD3 R0, PT, PT, R0, 0x1, RZ ;  /* 0x0000000100007810 */ /* 0x000fe20007ffe0ff */
[----:B------:R-:W-:Y:S01]  /*0a70*/  VIADD R11, R11, 0x1 ;  /* 0x000000010b0b7836 */ /* 0x000fe20000000000 */
[----:B------:R-:W-:Y:S02]  /*0a80*/  IADD3 R2, P1, PT, R2, 0x8, RZ ;  /* 0x0000000802027810 */ /* 0x000fe40007f3e0ff */
[----:B------:R-:W-:-:S02]  /*0a90*/  ISETP.NE.AND P0, PT, R0, RZ, PT ;  /* 0x000000ff0000720c */ /* 0x000fc40003f05270 */
[----:B------:R-:W-:Y:S01]  /*0aa0*/  IADD3.X R13, PT, PT, RZ, R13, RZ, P1, !PT ;  /* 0x0000000dff0d7210 */ /* 0x000fe20000ffe4ff */
[----:B--2---:R-:W-:-:S10]  /*0ab0*/  DFMA R20, R4, R8, R20 ;  /* 0x000000080414722b */ /* 0x004fd40000000014 */
[----:B------:R-:W-:Y:S05]  /*0ac0*/  @P0 BRA `(.L_x_6) ;  /* 0xfffffffc00d00947 */ /* 0x000fea000383ffff */
.L_x_1:
[----:B------:R-:W-:Y:S05]  /*0ad0*/  BSYNC.RECONVERGENT B0 ;  /* 0x0000000000007941 */ /* 0x000fea0003800200 */
.L_x_0:
[----:B------:R-:W0:Y:S02]  /*0ae0*/  LDC.64 R4, c[0x0][0x390] ;  /* 0x0000e400ff047b82 */ /* 0x000e240000000a00 */
[----:B0-----:R-:W-:-:S05]  /*0af0*/  IMAD.WIDE R2, R3, 0x8, R4 ;  /* 0x0000000803027825 */ /* 0x001fca00078e0204 */
[----:B------:R-:W-:Y:S01]  /*0b00*/  STG.E.64 desc[UR12][R2.64], R20 ;  /* 0x0000001402007986 */ /* 0x000fe2000c101b0c */
[----:B------:R-:W-:Y:S05]  /*0b10*/  EXIT ;  /* 0x000000000000794d */ /* 0x000fea0003800000 */
.L_x_7:
[----:B------:R-:W-:-:S00]  /*0b20*/  BRA `(.L_x_7) ;  /* 0xfffffffc00fc7947 */ /* 0x000fc0000383ffff */
[----:B------:R-:W-:-:S00]  /*0b30*/  NOP ;  /* 0x0000000000007918 */ /* 0x000fc00000000000 */
        /* <DEDUP_REMOVED lines=12> */
.L_x_8:


//--------------------- .nv.shared.reserved.0     --------------------------
	.section	.nv.shared.reserved.0,"aw",@nobits
	.weak		__nv_reservedSMEM_offset_0_alias
	.size		__nv_reservedSMEM_offset_0_alias, 0, 64
	.other		__nv_reservedSMEM_offset_0_alias,@"STO_CUDA_RESERVED_SHARED STV_DEFAULT"
__nv_reservedSMEM_offset_0_alias:
	.zero		0
	.zero		64


//--------------------- .nv.constant0._Z8MatMultiPdS_S_i --------------------------
	.section	.nv.constant0._Z8MatMultiPdS_S_i,"a",@progbits
	.sectionflags	@""
	.align	4
.nv.constant0._Z8MatMultiPdS_S_i:
	.zero		924


//--------------------- SYMBOLS --------------------------

	.type		.nv.reservedSmem.offset0,@object
	.size		.nv.reservedSmem.offset0,0x4
